//
// Generated by NVIDIA NVVM Compiler
//
// Compiler Build ID: CL-36424714
// Cuda compilation tools, release 13.0, V13.0.88
// Based on NVVM 20.0.0
//

.version 9.0
.target sm_100
.address_size 64

	// .globl	_Z7vec_addPiS_S_i

.visible .entry _Z7vec_addPiS_S_i(
	.param .u64 .ptr .align 1 _Z7vec_addPiS_S_i_param_0,
	.param .u64 .ptr .align 1 _Z7vec_addPiS_S_i_param_1,
	.param .u64 .ptr .align 1 _Z7vec_addPiS_S_i_param_2,
	.param .u32 _Z7vec_addPiS_S_i_param_3
)
{
	.reg .pred 	%p<2>;
	.reg .b32 	%r<9>;
	.reg .b64 	%rd<11>;

	ld.param.u64 	%rd1, [_Z7vec_addPiS_S_i_param_0];
	ld.param.u64 	%rd2, [_Z7vec_addPiS_S_i_param_1];
	ld.param.u64 	%rd3, [_Z7vec_addPiS_S_i_param_2];
	ld.param.u32 	%r2, [_Z7vec_addPiS_S_i_param_3];
	mov.u32 	%r3, %ctaid.x;
	mov.u32 	%r4, %ntid.x;
	mov.u32 	%r5, %tid.x;
	mad.lo.s32 	%r1, %r3, %r4, %r5;
	setp.ge.s32 	%p1, %r1, %r2;
	@%p1 bra 	$L__BB0_2;
	cvta.to.global.u64 	%rd4, %rd1;
	cvta.to.global.u64 	%rd5, %rd2;
	cvta.to.global.u64 	%rd6, %rd3;
	mul.wide.s32 	%rd7, %r1, 4;
	add.s64 	%rd8, %rd4, %rd7;
	ld.global.u32 	%r6, [%rd8];
	add.s64 	%rd9, %rd5, %rd7;
	ld.global.u32 	%r7, [%rd9];
	add.s32 	%r8, %r7, %r6;
	add.s64 	%rd10, %rd6, %rd7;
	st.global.u32 	[%rd10], %r8;
$L__BB0_2:
	ret;

}


// ===== COMPILED SASS (sm_100) =====

	.target	sm_100

	.elftype	@"ET_EXEC"


//--------------------- .note.nv.tkinfo           --------------------------
	.section	.note.nv.tkinfo,"",@"SHT_NOTE"
	.sectionflags	@"SHF_NOTE_NV_TKINFO"
	.tkinfo
        /*0018*/ 	.word	0x00000002
        /*0030*/ 	.string	""
        /*0030*/ 	.string	"ptxas"
        /*0030*/ 	.string	"Cuda compilation tools, release 13.0, V13.0.88"
        /*0030*/ 	.string	"Build cuda_13.0.r13.0/compiler.36424714_0"
        /*0030*/ 	.string	"-arch sm_100 -m 64 "



//--------------------- .note.nv.cuinfo           --------------------------
	.section	.note.nv.cuinfo,"",@"SHT_NOTE"
	.sectionflags	@"SHF_NOTE_NV_CUINFO"
        /*0018*/ 	.short	0x0002
        /*001a*/ 	.short	0x0064
        /*001c*/ 	.short	0x0082
	.zero		2


//--------------------- .nv.info                  --------------------------
	.section	.nv.info,"",@"SHT_CUDA_INFO"
	.align	4


	//----- nvinfo : EIATTR_REGCOUNT
	.align		4
        /*0000*/ 	.byte	0x04, 0x2f
        /*0002*/ 	.short	(.L_1 - .L_0)
	.align		4
.L_0:
        /*0004*/ 	.word	index@(_Z7vec_addPiS_S_i)
        /*0008*/ 	.word	0x0000000c


	//----- nvinfo : EIATTR_FRAME_SIZE
	.align		4
.L_1:
        /*000c*/ 	.byte	0x04, 0x11
        /*000e*/ 	.short	(.L_3 - .L_2)
	.align		4
.L_2:
        /*0010*/ 	.word	index@(_Z7vec_addPiS_S_i)
        /*0014*/ 	.word	0x00000000


	//----- nvinfo : EIATTR_MIN_STACK_SIZE
	.align		4
.L_3:
        /*0018*/ 	.byte	0x04, 0x12
        /*001a*/ 	.short	(.L_5 - .L_4)
	.align		4
.L_4:
        /*001c*/ 	.word	index@(_Z7vec_addPiS_S_i)
        /*0020*/ 	.word	0x00000000
.L_5:


//--------------------- .nv.compat                --------------------------
	.section	.nv.compat,"",@"SHT_CUDA_COMPAT_INFO"
	.align	4
        /*0000*/ 	.byte	0x02, 0x09, 0x00, 0x00, 0x02, 0x02, 0x01, 0x00, 0x02, 0x05, 0x05, 0x00, 0x03, 0x07, 0x01, 0x01
        /*0010*/ 	.byte	0x02, 0x03, 0x00, 0x00, 0x02, 0x06, 0x01, 0x00, 0x04, 0x0b, 0x08, 0x00, 0x09, 0x00, 0x00, 0x00
        /*0020*/ 	.byte	0x00, 0x00, 0x00, 0x00


//--------------------- .nv.info._Z7vec_addPiS_S_i --------------------------
	.section	.nv.info._Z7vec_addPiS_S_i,"",@"SHT_CUDA_INFO"
	.sectionflags	@""
	.align	4


	//----- nvinfo : EIATTR_CUDA_API_VERSION
	.align		4
        /*0000*/ 	.byte	0x04, 0x37
        /*0002*/ 	.short	(.L_7 - .L_6)
.L_6:
        /*0004*/ 	.word	0x00000082


	//----- nvinfo : EIATTR_KPARAM_INFO
	.align		4
.L_7:
        /*0008*/ 	.byte	0x04, 0x17
        /*000a*/ 	.short	(.L_9 - .L_8)
.L_8:
        /*000c*/ 	.word	0x00000000
        /*0010*/ 	.short	0x0003
        /*0012*/ 	.short	0x0018
        /*0014*/ 	.byte	0x00, 0xf0, 0x11, 0x00


	//----- nvinfo : EIATTR_KPARAM_INFO
	.align		4
.L_9:
        /*0018*/ 	.byte	0x04, 0x17
        /*001a*/ 	.short	(.L_11 - .L_10)
.L_10:
        /*001c*/ 	.word	0x00000000
        /*0020*/ 	.short	0x0002
        /*0022*/ 	.short	0x0010
        /*0024*/ 	.byte	0x00, 0xf5, 0x21, 0x00


	//----- nvinfo : EIATTR_KPARAM_INFO
	.align		4
.L_11:
        /*0028*/ 	.byte	0x04, 0x17
        /*002a*/ 	.short	(.L_13 - .L_12)
.L_12:
        /*002c*/ 	.word	0x00000000
        /*0030*/ 	.short	0x0001
        /*0032*/ 	.short	0x0008
        /*0034*/ 	.byte	0x00, 0xf5, 0x21, 0x00


	//----- nvinfo : EIATTR_KPARAM_INFO
	.align		4
.L_13:
        /*0038*/ 	.byte	0x04, 0x17
        /*003a*/ 	.short	(.L_15 - .L_14)
.L_14:
        /*003c*/ 	.word	0x00000000
        /*0040*/ 	.short	0x0000
        /*0042*/ 	.short	0x0000
        /*0044*/ 	.byte	0x00, 0xf5, 0x21, 0x00


	//----- nvinfo : EIATTR_SPARSE_MMA_MASK
	.align		4
.L_15:
        /*0048*/ 	.byte	0x03, 0x50
        /*004a*/ 	.short	0x0000


	//----- nvinfo : EIATTR_MAXREG_COUNT
	.align		4
        /*004c*/ 	.byte	0x03, 0x1b
        /*004e*/ 	.short	0x00ff


	//----- nvinfo : EIATTR_MERCURY_ISA_VERSION
	.align		4
        /*0050*/ 	.byte	0x03, 0x5f
        /*0052*/ 	.short	0x0101


	//----- nvinfo : EIATTR_VRC_CTA_INIT_COUNT
	.align		4
        /*0054*/ 	.byte	0x02, 0x4a
	.zero		1
	.zero		1


	//----- nvinfo : EIATTR_EXIT_INSTR_OFFSETS
	.align		4
        /*0058*/ 	.byte	0x04, 0x1c
        /*005a*/ 	.short	(.L_17 - .L_16)


	//   ....[0]....
.L_16:
        /*005c*/ 	.word	0x00000070


	//   ....[1]....
        /*0060*/ 	.word	0x00000130


	//----- nvinfo : EIATTR_CBANK_PARAM_SIZE
	.align		4
.L_17:
        /*0064*/ 	.byte	0x03, 0x19
        /*0066*/ 	.short	0x001c


	//----- nvinfo : EIATTR_PARAM_CBANK
	.align		4
        /*0068*/ 	.byte	0x04, 0x0a
        /*006a*/ 	.short	(.L_19 - .L_18)
	.align		4
.L_18:
        /*006c*/ 	.word	index@(.nv.constant0._Z7vec_addPiS_S_i)
        /*0070*/ 	.short	0x0380
        /*0072*/ 	.short	0x001c


	//----- nvinfo : EIATTR_SW_WAR
	.align		4
.L_19:
        /*0074*/ 	.byte	0x04, 0x36
        /*0076*/ 	.short	(.L_21 - .L_20)
.L_20:
        /*0078*/ 	.word	0x00000008
.L_21:


//--------------------- .nv.callgraph             --------------------------
	.section	.nv.callgraph,"",@"SHT_CUDA_CALLGRAPH"
	.align	4
	.sectionentsize	8
	.align		4
        /*0000*/ 	.word	0x00000000
	.align		4
        /*0004*/ 	.word	0xffffffff
	.align		4
        /*0008*/ 	.word	0x00000000
	.align		4
        /*000c*/ 	.word	0xfffffffe
	.align		4
        /*0010*/ 	.word	0x00000000
	.align		4
        /*0014*/ 	.word	0xfffffffd
	.align		4
        /*0018*/ 	.word	0x00000000
	.align		4
        /*001c*/ 	.word	0xfffffffc


//--------------------- .text._Z7vec_addPiS_S_i   --------------------------
	.section	.text._Z7vec_addPiS_S_i,"ax",@progbits
	.align	128
        .global         _Z7vec_addPiS_S_i
        .type           _Z7vec_addPiS_S_i,@function
        .size           _Z7vec_addPiS_S_i,(.L_x_1 - _Z7vec_addPiS_S_i)
        .other          _Z7vec_addPiS_S_i,@"STO_CUDA_ENTRY STV_DEFAULT"
_Z7vec_addPiS_S_i:
.text._Z7vec_addPiS_S_i:
[----:B------:R-:W-:Y:S01]  /*0000*/  LDC R1, c[0x0][0x37c] ;  /* 0x0000df00ff017b82 */ /* 0x000fe20000000800 */
[----:B------:R-:W0:Y:S07]  /*0010*/  S2R R0, SR_TID.X ;  /* 0x0000000000007919 */ /* 0x000e2e0000002100 */
[----:B------:R-:W0:Y:S01]  /*0020*/  S2UR UR4, SR_CTAID.X ;  /* 0x00000000000479c3 */ /* 0x000e220000002500 */
[----:B------:R-:W1:Y:S07]  /*0030*/  LDCU UR5, c[0x0][0x398] ;  /* 0x00007300ff0577ac */ /* 0x000e6e0008000800 */
[----:B------:R-:W0:Y:S02]  /*0040*/  LDC R9, c[0x0][0x360] ;  /* 0x0000d800ff097b82 */ /* 0x000e240000000800 */
[----:B0-----:R-:W-:-:S05]  /*0050*/  IMAD R9, R9, UR4, R0 ;  /* 0x0000000409097c24 */ /* 0x001fca000f8e0200 */
[----:B-1----:R-:W-:-:S13]  /*0060*/  ISETP.GE.AND P0, PT, R9, UR5, PT ;  /* 0x0000000509007c0c */ /* 0x002fda000bf06270 */
[----:B------:R-:W-:Y:S05]  /*0070*/  @P0 EXIT ;  /* 0x000000000000094d */ /* 0x000fea0003800000 */
[----:B------:R-:W0:Y:S01]  /*0080*/  LDC.64 R2, c[0x0][0x380] ;  /* 0x0000e000ff027b82 */ /* 0x000e220000000a00 */
[----:B------:R-:W1:Y:S07]  /*0090*/  LDCU.64 UR4, c[0x0][0x358] ;  /* 0x00006b00ff0477ac */ /* 0x000e6e0008000a00 */
[----:B------:R-:W2:Y:S08]  /*00a0*/  LDC.64 R4, c[0x0][0x388] ;  /* 0x0000e200ff047b82 */ /* 0x000eb00000000a00 */
[----:B------:R-:W3:Y:S01]  /*00b0*/  LDC.64 R6, c[0x0][0x390] ;  /* 0x0000e400ff067b82 */ /* 0x000ee20000000a00 */
[----:B0-----:R-:W-:-:S06]  /*00c0*/  IMAD.WIDE R2, R9, 0x4, R2 ;  /* 0x0000000409027825 */ /* 0x001fcc00078e0202 */
[----:B-1----:R-:W4:Y:S01]  /*00d0*/  LDG.E R2, desc[UR4][R2.64] ;  /* 0x0000000402027981 */ /* 0x002f22000c1e1900 */
[----:B--2---:R-:W-:-:S06]  /*00e0*/  IMAD.WIDE R4, R9, 0x4, R4 ;  /* 0x0000000409047825 */ /* 0x004fcc00078e0204 */
[----:B------:R-:W4:Y:S01]  /*00f0*/  LDG.E R5, desc[UR4][R4.64] ;  /* 0x0000000404057981 */ /* 0x000f22000c1e1900 */
[----:B---3--:R-:W-:Y:S01]  /*0100*/  IMAD.WIDE R6, R9, 0x4, R6 ;  /* 0x0000000409067825 */ /* 0x008fe200078e0206 */
[----:B----4-:R-:W-:-:S05]  /*0110*/  IADD3 R9, PT, PT, R2, R5, RZ ;  /* 0x0000000502097210 */ /* 0x010fca0007ffe0ff */
[----:B------:R-:W-:Y:S01]  /*0120*/  STG.E desc[UR4][R6.64], R9 ;  /* 0x0000000906007986 */ /* 0x000fe2000c101904 */
[----:B------:R-:W-:Y:S05]  /*0130*/  EXIT ;  /* 0x000000000000794d */ /* 0x000fea0003800000 */
.L_x_0:
[----:B------:R-:W-:-:S00]  /*0140*/  BRA `(.L_x_0) ;  /* 0xfffffffc00fc7947 */ /* 0x000fc0000383ffff */
[----:B------:R-:W-:-:S00]  /*0150*/  NOP ;  /* 0x0000000000007918 */ /* 0x000fc00000000000 */
        /* <DEDUP_REMOVED lines=10> */
.L_x_1:


//--------------------- .nv.shared.reserved.0     --------------------------
	.section	.nv.shared.reserved.0,"aw",@nobits
	.weak		__nv_reservedSMEM_offset_0_alias
	.size		__nv_reservedSMEM_offset_0_alias, 0, 64
	.other		__nv_reservedSMEM_offset_0_alias,@"STO_CUDA_RESERVED_SHARED STV_DEFAULT"
__nv_reservedSMEM_offset_0_alias:
	.zero		0
	.zero		64


//--------------------- .nv.constant0._Z7vec_addPiS_S_i --------------------------
	.section	.nv.constant0._Z7vec_addPiS_S_i,"a",@progbits
	.sectionflags	@""
	.align	4
.nv.constant0._Z7vec_addPiS_S_i:
	.zero		924


//--------------------- SYMBOLS --------------------------

	.type		.nv.reservedSmem.offset0,@object
	.size		.nv.reservedSmem.offset0,0x4
